//
// Generated by NVIDIA NVVM Compiler
//
// Compiler Build ID: CL-36424714
// Cuda compilation tools, release 13.0, V13.0.88
// Based on NVVM 20.0.0
//

.version 9.0
.target sm_100
.address_size 64

	// .globl	_Z13cudaMatrixAddPfS_S_ii

.visible .entry _Z13cudaMatrixAddPfS_S_ii(
	.param .u64 .ptr .align 1 _Z13cudaMatrixAddPfS_S_ii_param_0,
	.param .u64 .ptr .align 1 _Z13cudaMatrixAddPfS_S_ii_param_1,
	.param .u64 .ptr .align 1 _Z13cudaMatrixAddPfS_S_ii_param_2,
	.param .u32 _Z13cudaMatrixAddPfS_S_ii_param_3,
	.param .u32 _Z13cudaMatrixAddPfS_S_ii_param_4
)
{
	.reg .pred 	%p<4>;
	.reg .b32 	%r<6>;
	.reg .b32 	%f<4>;
	.reg .b64 	%rd<11>;

	ld.param.u64 	%rd1, [_Z13cudaMatrixAddPfS_S_ii_param_0];
	ld.param.u64 	%rd2, [_Z13cudaMatrixAddPfS_S_ii_param_1];
	ld.param.u64 	%rd3, [_Z13cudaMatrixAddPfS_S_ii_param_2];
	ld.param.u32 	%r4, [_Z13cudaMatrixAddPfS_S_ii_param_3];
	ld.param.u32 	%r3, [_Z13cudaMatrixAddPfS_S_ii_param_4];
	mov.u32 	%r1, %tid.x;
	mov.u32 	%r2, %tid.y;
	setp.ge.s32 	%p1, %r1, %r4;
	setp.ge.s32 	%p2, %r2, %r3;
	or.pred  	%p3, %p1, %p2;
	@%p3 bra 	$L__BB0_2;
	cvta.to.global.u64 	%rd4, %rd1;
	cvta.to.global.u64 	%rd5, %rd2;
	cvta.to.global.u64 	%rd6, %rd3;
	mad.lo.s32 	%r5, %r3, %r1, %r2;
	mul.wide.u32 	%rd7, %r5, 4;
	add.s64 	%rd8, %rd4, %rd7;
	ld.global.f32 	%f1, [%rd8];
	add.s64 	%rd9, %rd5, %rd7;
	ld.global.f32 	%f2, [%rd9];
	add.f32 	%f3, %f1, %f2;
	add.s64 	%rd10, %rd6, %rd7;
	st.global.f32 	[%rd10], %f3;
$L__BB0_2:
	ret;

}
	// .globl	_Z14cudaMatrixMultPfS_S_i
.visible .entry _Z14cudaMatrixMultPfS_S_i(
	.param .u64 .ptr .align 1 _Z14cudaMatrixMultPfS_S_i_param_0,
	.param .u64 .ptr .align 1 _Z14cudaMatrixMultPfS_S_i_param_1,
	.param .u64 .ptr .align 1 _Z14cudaMatrixMultPfS_S_i_param_2,
	.param .u32 _Z14cudaMatrixMultPfS_S_i_param_3
)
{
	.reg .pred 	%p<10>;
	.reg .b32 	%r<38>;
	.reg .b32 	%f<67>;
	.reg .b64 	%rd<39>;

	ld.param.u64 	%rd4, [_Z14cudaMatrixMultPfS_S_i_param_0];
	ld.param.u64 	%rd5, [_Z14cudaMatrixMultPfS_S_i_param_1];
	ld.param.u64 	%rd3, [_Z14cudaMatrixMultPfS_S_i_param_2];
	ld.param.u32 	%r20, [_Z14cudaMatrixMultPfS_S_i_param_3];
	cvta.to.global.u64 	%rd1, %rd5;
	cvta.to.global.u64 	%rd2, %rd4;
	mov.u32 	%r1, %tid.x;
	mov.u32 	%r2, %tid.y;
	max.s32 	%r21, %r1, %r2;
	setp.ge.s32 	%p1, %r21, %r20;
	@%p1 bra 	$L__BB1_13;
	mul.lo.s32 	%r3, %r20, %r1;
	add.s32 	%r23, %r20, -1;
	and.b32  	%r4, %r20, 7;
	setp.lt.u32 	%p2, %r23, 7;
	mov.f32 	%f66, 0f00000000;
	mov.b32 	%r36, 0;
	@%p2 bra 	$L__BB1_4;
	and.b32  	%r36, %r20, -8;
	neg.s32 	%r34, %r36;
	shl.b32 	%r7, %r20, 3;
	mov.f32 	%f66, 0f00000000;
	mul.wide.s32 	%rd10, %r20, 4;
	mov.u32 	%r32, %r3;
	mov.u32 	%r33, %r2;
$L__BB1_3:
	.pragma "nounroll";
	mul.wide.s32 	%rd6, %r32, 4;
	add.s64 	%rd7, %rd2, %rd6;
	ld.global.f32 	%f16, [%rd7];
	mul.wide.s32 	%rd8, %r33, 4;
	add.s64 	%rd9, %rd1, %rd8;
	ld.global.f32 	%f17, [%rd9];
	fma.rn.f32 	%f18, %f16, %f17, %f66;
	ld.global.f32 	%f19, [%rd7+4];
	add.s64 	%rd11, %rd9, %rd10;
	ld.global.f32 	%f20, [%rd11];
	fma.rn.f32 	%f21, %f19, %f20, %f18;
	ld.global.f32 	%f22, [%rd7+8];
	add.s64 	%rd12, %rd11, %rd10;
	ld.global.f32 	%f23, [%rd12];
	fma.rn.f32 	%f24, %f22, %f23, %f21;
	ld.global.f32 	%f25, [%rd7+12];
	add.s64 	%rd13, %rd12, %rd10;
	ld.global.f32 	%f26, [%rd13];
	fma.rn.f32 	%f27, %f25, %f26, %f24;
	ld.global.f32 	%f28, [%rd7+16];
	add.s64 	%rd14, %rd13, %rd10;
	ld.global.f32 	%f29, [%rd14];
	fma.rn.f32 	%f30, %f28, %f29, %f27;
	ld.global.f32 	%f31, [%rd7+20];
	add.s64 	%rd15, %rd14, %rd10;
	ld.global.f32 	%f32, [%rd15];
	fma.rn.f32 	%f33, %f31, %f32, %f30;
	ld.global.f32 	%f34, [%rd7+24];
	add.s64 	%rd16, %rd15, %rd10;
	ld.global.f32 	%f35, [%rd16];
	fma.rn.f32 	%f36, %f34, %f35, %f33;
	ld.global.f32 	%f37, [%rd7+28];
	add.s64 	%rd17, %rd16, %rd10;
	ld.global.f32 	%f38, [%rd17];
	fma.rn.f32 	%f66, %f37, %f38, %f36;
	add.s32 	%r34, %r34, 8;
	add.s32 	%r33, %r33, %r7;
	add.s32 	%r32, %r32, 8;
	setp.ne.s32 	%p3, %r34, 0;
	@%p3 bra 	$L__BB1_3;
$L__BB1_4:
	setp.eq.s32 	%p4, %r4, 0;
	@%p4 bra 	$L__BB1_12;
	and.b32  	%r15, %r20, 3;
	setp.lt.u32 	%p5, %r4, 4;
	@%p5 bra 	$L__BB1_7;
	add.s32 	%r24, %r36, %r3;
	mul.wide.s32 	%rd18, %r24, 4;
	add.s64 	%rd19, %rd2, %rd18;
	ld.global.f32 	%f40, [%rd19];
	mad.lo.s32 	%r25, %r36, %r20, %r2;
	mul.wide.s32 	%rd20, %r25, 4;
	add.s64 	%rd21, %rd1, %rd20;
	ld.global.f32 	%f41, [%rd21];
	fma.rn.f32 	%f42, %f40, %f41, %f66;
	ld.global.f32 	%f43, [%rd19+4];
	mul.wide.s32 	%rd22, %r20, 4;
	add.s64 	%rd23, %rd21, %rd22;
	ld.global.f32 	%f44, [%rd23];
	fma.rn.f32 	%f45, %f43, %f44, %f42;
	ld.global.f32 	%f46, [%rd19+8];
	add.s64 	%rd24, %rd23, %rd22;
	ld.global.f32 	%f47, [%rd24];
	fma.rn.f32 	%f48, %f46, %f47, %f45;
	ld.global.f32 	%f49, [%rd19+12];
	add.s64 	%rd25, %rd24, %rd22;
	ld.global.f32 	%f50, [%rd25];
	fma.rn.f32 	%f66, %f49, %f50, %f48;
	add.s32 	%r36, %r36, 4;
$L__BB1_7:
	setp.eq.s32 	%p6, %r15, 0;
	@%p6 bra 	$L__BB1_12;
	setp.eq.s32 	%p7, %r15, 1;
	@%p7 bra 	$L__BB1_10;
	add.s32 	%r26, %r36, %r3;
	mul.wide.s32 	%rd26, %r26, 4;
	add.s64 	%rd27, %rd2, %rd26;
	ld.global.f32 	%f52, [%rd27];
	mad.lo.s32 	%r27, %r36, %r20, %r2;
	mul.wide.s32 	%rd28, %r27, 4;
	add.s64 	%rd29, %rd1, %rd28;
	ld.global.f32 	%f53, [%rd29];
	fma.rn.f32 	%f54, %f52, %f53, %f66;
	ld.global.f32 	%f55, [%rd27+4];
	mul.wide.s32 	%rd30, %r20, 4;
	add.s64 	%rd31, %rd29, %rd30;
	ld.global.f32 	%f56, [%rd31];
	fma.rn.f32 	%f66, %f55, %f56, %f54;
	add.s32 	%r36, %r36, 2;
$L__BB1_10:
	and.b32  	%r28, %r20, 1;
	setp.eq.b32 	%p8, %r28, 1;
	not.pred 	%p9, %p8;
	@%p9 bra 	$L__BB1_12;
	add.s32 	%r29, %r36, %r3;
	mul.wide.s32 	%rd32, %r29, 4;
	add.s64 	%rd33, %rd2, %rd32;
	ld.global.f32 	%f57, [%rd33];
	mad.lo.s32 	%r30, %r36, %r20, %r2;
	mul.wide.s32 	%rd34, %r30, 4;
	add.s64 	%rd35, %rd1, %rd34;
	ld.global.f32 	%f58, [%rd35];
	fma.rn.f32 	%f66, %f57, %f58, %f66;
$L__BB1_12:
	add.s32 	%r31, %r3, %r2;
	cvta.to.global.u64 	%rd36, %rd3;
	mul.wide.u32 	%rd37, %r31, 4;
	add.s64 	%rd38, %rd36, %rd37;
	st.global.f32 	[%rd38], %f66;
$L__BB1_13:
	ret;

}


// ===== COMPILED SASS (sm_100) =====

	.target	sm_100

	.elftype	@"ET_EXEC"


//--------------------- .note.nv.tkinfo           --------------------------
	.section	.note.nv.tkinfo,"",@"SHT_NOTE"
	.sectionflags	@"SHF_NOTE_NV_TKINFO"
	.tkinfo
        /*0018*/ 	.word	0x00000002
        /*0030*/ 	.string	""
        /*0030*/ 	.string	"ptxas"
        /*0030*/ 	.string	"Cuda compilation tools, release 13.0, V13.0.88"
        /*0030*/ 	.string	"Build cuda_13.0.r13.0/compiler.36424714_0"
        /*0030*/ 	.string	"-arch sm_100 -m 64 "



//--------------------- .note.nv.cuinfo           --------------------------
	.section	.note.nv.cuinfo,"",@"SHT_NOTE"
	.sectionflags	@"SHF_NOTE_NV_CUINFO"
        /*0018*/ 	.short	0x0002
        /*001a*/ 	.short	0x0064
        /*001c*/ 	.short	0x0082
	.zero		2


//--------------------- .nv.info                  --------------------------
	.section	.nv.info,"",@"SHT_CUDA_INFO"
	.align	4


	//----- nvinfo : EIATTR_REGCOUNT
	.align		4
        /*0000*/ 	.byte	0x04, 0x2f
        /*0002*/ 	.short	(.L_1 - .L_0)
	.align		4
.L_0:
        /*0004*/ 	.word	index@(_Z13cudaMatrixAddPfS_S_ii)
        /*0008*/ 	.word	0x0000000c


	//----- nvinfo : EIATTR_FRAME_SIZE
	.align		4
.L_1:
        /*000c*/ 	.byte	0x04, 0x11
        /*000e*/ 	.short	(.L_3 - .L_2)
	.align		4
.L_2:
        /*0010*/ 	.word	index@(_Z13cudaMatrixAddPfS_S_ii)
        /*0014*/ 	.word	0x00000000


	//----- nvinfo : EIATTR_REGCOUNT
	.align		4
.L_3:
        /*0018*/ 	.byte	0x04, 0x2f
        /*001a*/ 	.short	(.L_5 - .L_4)
	.align		4
.L_4:
        /*001c*/ 	.word	index@(_Z14cudaMatrixMultPfS_S_i)
        /*0020*/ 	.word	0x00000020


	//----- nvinfo : EIATTR_FRAME_SIZE
	.align		4
.L_5:
        /*0024*/ 	.byte	0x04, 0x11
        /*0026*/ 	.short	(.L_7 - .L_6)
	.align		4
.L_6:
        /*0028*/ 	.word	index@(_Z14cudaMatrixMultPfS_S_i)
        /*002c*/ 	.word	0x00000000


	//----- nvinfo : EIATTR_MIN_STACK_SIZE
	.align		4
.L_7:
        /*0030*/ 	.byte	0x04, 0x12
        /*0032*/ 	.short	(.L_9 - .L_8)
	.align		4
.L_8:
        /*0034*/ 	.word	index@(_Z14cudaMatrixMultPfS_S_i)
        /*0038*/ 	.word	0x00000000


	//----- nvinfo : EIATTR_MIN_STACK_SIZE
	.align		4
.L_9:
        /*003c*/ 	.byte	0x04, 0x12
        /*003e*/ 	.short	(.L_11 - .L_10)
	.align		4
.L_10:
        /*0040*/ 	.word	index@(_Z13cudaMatrixAddPfS_S_ii)
        /*0044*/ 	.word	0x00000000
.L_11:


//--------------------- .nv.compat                --------------------------
	.section	.nv.compat,"",@"SHT_CUDA_COMPAT_INFO"
	.align	4
        /*0000*/ 	.byte	0x02, 0x09, 0x00, 0x00, 0x02, 0x02, 0x01, 0x00, 0x02, 0x05, 0x05, 0x00, 0x03, 0x07, 0x01, 0x01
        /*0010*/ 	.byte	0x02, 0x03, 0x00, 0x00, 0x02, 0x06, 0x01, 0x00, 0x04, 0x0b, 0x08, 0x00, 0x09, 0x00, 0x00, 0x00
        /*0020*/ 	.byte	0x00, 0x00, 0x00, 0x00


//--------------------- .nv.info._Z14cudaMatrixMultPfS_S_i --------------------------
	.section	.nv.info._Z14cudaMatrixMultPfS_S_i,"",@"SHT_CUDA_INFO"
	.sectionflags	@""
	.align	4


	//----- nvinfo : EIATTR_CUDA_API_VERSION
	.align		4
        /*0000*/ 	.byte	0x04, 0x37
        /*0002*/ 	.short	(.L_13 - .L_12)
.L_12:
        /*0004*/ 	.word	0x00000082


	//----- nvinfo : EIATTR_KPARAM_INFO
	.align		4
.L_13:
        /*0008*/ 	.byte	0x04, 0x17
        /*000a*/ 	.short	(.L_15 - .L_14)
.L_14:
        /*000c*/ 	.word	0x00000000
        /*0010*/ 	.short	0x0003
        /*0012*/ 	.short	0x0018
        /*0014*/ 	.byte	0x00, 0xf0, 0x11, 0x00


	//----- nvinfo : EIATTR_KPARAM_INFO
	.align		4
.L_15:
        /*0018*/ 	.byte	0x04, 0x17
        /*001a*/ 	.short	(.L_17 - .L_16)
.L_16:
        /*001c*/ 	.word	0x00000000
        /*0020*/ 	.short	0x0002
        /*0022*/ 	.short	0x0010
        /*0024*/ 	.byte	0x00, 0xf5, 0x21, 0x00


	//----- nvinfo : EIATTR_KPARAM_INFO
	.align		4
.L_17:
        /*0028*/ 	.byte	0x04, 0x17
        /*002a*/ 	.short	(.L_19 - .L_18)
.L_18:
        /*002c*/ 	.word	0x00000000
        /*0030*/ 	.short	0x0001
        /*0032*/ 	.short	0x0008
        /*0034*/ 	.byte	0x00, 0xf5, 0x21, 0x00


	//----- nvinfo : EIATTR_KPARAM_INFO
	.align		4
.L_19:
        /*0038*/ 	.byte	0x04, 0x17
        /*003a*/ 	.short	(.L_21 - .L_20)
.L_20:
        /*003c*/ 	.word	0x00000000
        /*0040*/ 	.short	0x0000
        /*0042*/ 	.short	0x0000
        /*0044*/ 	.byte	0x00, 0xf5, 0x21, 0x00


	//----- nvinfo : EIATTR_SPARSE_MMA_MASK
	.align		4
.L_21:
        /*0048*/ 	.byte	0x03, 0x50
        /*004a*/ 	.short	0x0000


	//----- nvinfo : EIATTR_MAXREG_COUNT
	.align		4
        /*004c*/ 	.byte	0x03, 0x1b
        /*004e*/ 	.short	0x00ff


	//----- nvinfo : EIATTR_MERCURY_ISA_VERSION
	.align		4
        /*0050*/ 	.byte	0x03, 0x5f
        /*0052*/ 	.short	0x0101


	//----- nvinfo : EIATTR_VRC_CTA_INIT_COUNT
	.align		4
        /*0054*/ 	.byte	0x02, 0x4a
	.zero		1
	.zero		1


	//----- nvinfo : EIATTR_EXIT_INSTR_OFFSETS
	.align		4
        /*0058*/ 	.byte	0x04, 0x1c
        /*005a*/ 	.short	(.L_23 - .L_22)


	//   ....[0]....
.L_22:
        /*005c*/ 	.word	0x00000060


	//   ....[1]....
        /*0060*/ 	.word	0x00000770


	//----- nvinfo : EIATTR_CBANK_PARAM_SIZE
	.align		4
.L_23:
        /*0064*/ 	.byte	0x03, 0x19
        /*0066*/ 	.short	0x001c


	//----- nvinfo : EIATTR_PARAM_CBANK
	.align		4
        /*0068*/ 	.byte	0x04, 0x0a
        /*006a*/ 	.short	(.L_25 - .L_24)
	.align		4
.L_24:
        /*006c*/ 	.word	index@(.nv.constant0._Z14cudaMatrixMultPfS_S_i)
        /*0070*/ 	.short	0x0380
        /*0072*/ 	.short	0x001c


	//----- nvinfo : EIATTR_SW_WAR
	.align		4
.L_25:
        /*0074*/ 	.byte	0x04, 0x36
        /*0076*/ 	.short	(.L_27 - .L_26)
.L_26:
        /*0078*/ 	.word	0x00000008
.L_27:


//--------------------- .nv.info._Z13cudaMatrixAddPfS_S_ii --------------------------
	.section	.nv.info._Z13cudaMatrixAddPfS_S_ii,"",@"SHT_CUDA_INFO"
	.sectionflags	@""
	.align	4


	//----- nvinfo : EIATTR_CUDA_API_VERSION
	.align		4
        /*0000*/ 	.byte	0x04, 0x37
        /*0002*/ 	.short	(.L_29 - .L_28)
.L_28:
        /*0004*/ 	.word	0x00000082


	//----- nvinfo : EIATTR_KPARAM_INFO
	.align		4
.L_29:
        /*0008*/ 	.byte	0x04, 0x17
        /*000a*/ 	.short	(.L_31 - .L_30)
.L_30:
        /*000c*/ 	.word	0x00000000
        /*0010*/ 	.short	0x0004
        /*0012*/ 	.short	0x001c
        /*0014*/ 	.byte	0x00, 0xf0, 0x11, 0x00


	//----- nvinfo : EIATTR_KPARAM_INFO
	.align		4
.L_31:
        /*0018*/ 	.byte	0x04, 0x17
        /*001a*/ 	.short	(.L_33 - .L_32)
.L_32:
        /*001c*/ 	.word	0x00000000
        /*0020*/ 	.short	0x0003
        /*0022*/ 	.short	0x0018
        /*0024*/ 	.byte	0x00, 0xf0, 0x11, 0x00


	//----- nvinfo : EIATTR_KPARAM_INFO
	.align		4
.L_33:
        /*0028*/ 	.byte	0x04, 0x17
        /*002a*/ 	.short	(.L_35 - .L_34)
.L_34:
        /*002c*/ 	.word	0x00000000
        /*0030*/ 	.short	0x0002
        /*0032*/ 	.short	0x0010
        /*0034*/ 	.byte	0x00, 0xf5, 0x21, 0x00


	//----- nvinfo : EIATTR_KPARAM_INFO
	.align		4
.L_35:
        /*0038*/ 	.byte	0x04, 0x17
        /*003a*/ 	.short	(.L_37 - .L_36)
.L_36:
        /*003c*/ 	.word	0x00000000
        /*0040*/ 	.short	0x0001
        /*0042*/ 	.short	0x0008
        /*0044*/ 	.byte	0x00, 0xf5, 0x21, 0x00


	//----- nvinfo : EIATTR_KPARAM_INFO
	.align		4
.L_37:
        /*0048*/ 	.byte	0x04, 0x17
        /*004a*/ 	.short	(.L_39 - .L_38)
.L_38:
        /*004c*/ 	.word	0x00000000
        /*0050*/ 	.short	0x0000
        /*0052*/ 	.short	0x0000
        /*0054*/ 	.byte	0x00, 0xf5, 0x21, 0x00


	//----- nvinfo : EIATTR_SPARSE_MMA_MASK
	.align		4
.L_39:
        /*0058*/ 	.byte	0x03, 0x50
        /*005a*/ 	.short	0x0000


	//----- nvinfo : EIATTR_MAXREG_COUNT
	.align		4
        /*005c*/ 	.byte	0x03, 0x1b
        /*005e*/ 	.short	0x00ff


	//----- nvinfo : EIATTR_MERCURY_ISA_VERSION
	.align		4
        /*0060*/ 	.byte	0x03, 0x5f
        /*0062*/ 	.short	0x0101


	//----- nvinfo : EIATTR_VRC_CTA_INIT_COUNT
	.align		4
        /*0064*/ 	.byte	0x02, 0x4a
	.zero		1
	.zero		1


	//----- nvinfo : EIATTR_EXIT_INSTR_OFFSETS
	.align		4
        /*0068*/ 	.byte	0x04, 0x1c
        /*006a*/ 	.short	(.L_41 - .L_40)


	//   ....[0]....
.L_40:
        /*006c*/ 	.word	0x00000060


	//   ....[1]....
        /*0070*/ 	.word	0x00000130


	//----- nvinfo : EIATTR_CBANK_PARAM_SIZE
	.align		4
.L_41:
        /*0074*/ 	.byte	0x03, 0x19
        /*0076*/ 	.short	0x0020


	//----- nvinfo : EIATTR_PARAM_CBANK
	.align		4
        /*0078*/ 	.byte	0x04, 0x0a
        /*007a*/ 	.short	(.L_43 - .L_42)
	.align		4
.L_42:
        /*007c*/ 	.word	index@(.nv.constant0._Z13cudaMatrixAddPfS_S_ii)
        /*0080*/ 	.short	0x0380
        /*0082*/ 	.short	0x0020


	//----- nvinfo : EIATTR_SW_WAR
	.align		4
.L_43:
        /*0084*/ 	.byte	0x04, 0x36
        /*0086*/ 	.short	(.L_45 - .L_44)
.L_44:
        /*0088*/ 	.word	0x00000008
.L_45:


//--------------------- .nv.callgraph             --------------------------
	.section	.nv.callgraph,"",@"SHT_CUDA_CALLGRAPH"
	.align	4
	.sectionentsize	8
	.align		4
        /*0000*/ 	.word	0x00000000
	.align		4
        /*0004*/ 	.word	0xffffffff
	.align		4
        /*0008*/ 	.word	0x00000000
	.align		4
        /*000c*/ 	.word	0xfffffffe
	.align		4
        /*0010*/ 	.word	0x00000000
	.align		4
        /*0014*/ 	.word	0xfffffffd
	.align		4
        /*0018*/ 	.word	0x00000000
	.align		4
        /*001c*/ 	.word	0xfffffffc


//--------------------- .text._Z14cudaMatrixMultPfS_S_i --------------------------
	.section	.text._Z14cudaMatrixMultPfS_S_i,"ax",@progbits
	.align	128
        .global         _Z14cudaMatrixMultPfS_S_i
        .type           _Z14cudaMatrixMultPfS_S_i,@function
        .size           _Z14cudaMatrixMultPfS_S_i,(.L_x_6 - _Z14cudaMatrixMultPfS_S_i)
        .other          _Z14cudaMatrixMultPfS_S_i,@"STO_CUDA_ENTRY STV_DEFAULT"
_Z14cudaMatrixMultPfS_S_i:
.text._Z14cudaMatrixMultPfS_S_i:
[----:B------:R-:W-:Y:S01]  /*0000*/  LDC R1, c[0x0][0x37c] ;  /* 0x0000df00ff017b82 */ /* 0x000fe20000000800 */
[----:B------:R-:W0:Y:S07]  /*0010*/  S2R R17, SR_TID.X ;  /* 0x0000000000117919 */ /* 0x000e2e0000002100 */
[----:B------:R-:W1:Y:S01]  /*0020*/  LDC R15, c[0x0][0x398] ;  /* 0x0000e600ff0f7b82 */ /* 0x000e620000000800 */
[----:B------:R-:W0:Y:S02]  /*0030*/  S2R R0, SR_TID.Y ;  /* 0x0000000000007919 */ /* 0x000e240000002200 */
[----:B0-----:R-:W-:-:S04]  /*0040*/  VIMNMX R2, PT, PT, R17, R0, !PT ;  /* 0x0000000011027248 */ /* 0x001fc80007fe0100 */
[----:B-1----:R-:W-:-:S13]  /*0050*/  ISETP.GE.AND P0, PT, R2, R15, PT ;  /* 0x0000000f0200720c */ /* 0x002fda0003f06270 */
[----:B------:R-:W-:Y:S05]  /*0060*/  @P0 EXIT ;  /* 0x000000000000094d */ /* 0x000fea0003800000 */
[C---:B------:R-:W-:Y:S01]  /*0070*/  IADD3 R2, PT, PT, R15.reuse, -0x1, RZ ;  /* 0xffffffff0f027810 */ /* 0x040fe20007ffe0ff */
[----:B------:R-:W0:Y:S01]  /*0080*/  LDCU.64 UR4, c[0x0][0x358] ;  /* 0x00006b00ff0477ac */ /* 0x000e220008000a00 */
[----:B------:R-:W-:Y:S01]  /*0090*/  LOP3.LUT R25, R15, 0x7, RZ, 0xc0, !PT ;  /* 0x000000070f197812 */ /* 0x000fe200078ec0ff */
[----:B------:R-:W-:Y:S01]  /*00a0*/  HFMA2 R21, -RZ, RZ, 0, 0 ;  /* 0x00000000ff157431 */ /* 0x000fe200000001ff */
[----:B------:R-:W-:Y:S01]  /*00b0*/  ISETP.GE.U32.AND P1, PT, R2, 0x7, PT ;  /* 0x000000070200780c */ /* 0x000fe20003f26070 */
[----:B------:R-:W-:Y:S01]  /*00c0*/  IMAD R17, R17, R15, RZ ;  /* 0x0000000f11117224 */ /* 0x000fe200078e02ff */
[----:B------:R-:W-:Y:S02]  /*00d0*/  ISETP.NE.AND P0, PT, R25, RZ, PT ;  /* 0x000000ff1900720c */ /* 0x000fe40003f05270 */
[----:B------:R-:W-:-:S09]  /*00e0*/  MOV R16, RZ ;  /* 0x000000ff00107202 */ /* 0x000fd20000000f00 */
[----:B------:R-:W-:Y:S05]  /*00f0*/  @!P1 BRA `(.L_x_0) ;  /* 0x0000000000b49947 */ /* 0x000fea0003800000 */
[----:B------:R-:W-:Y:S02]  /*0100*/  LOP3.LUT R16, R15, 0xfffffff8, RZ, 0xc0, !PT ;  /* 0xfffffff80f107812 */ /* 0x000fe400078ec0ff */
[----:B------:R-:W-:Y:S02]  /*0110*/  MOV R21, RZ ;  /* 0x000000ff00157202 */ /* 0x000fe40000000f00 */
[----:B------:R-:W-:Y:S02]  /*0120*/  MOV R18, R17 ;  /* 0x0000001100127202 */ /* 0x000fe40000000f00 */
[----:B------:R-:W-:Y:S02]  /*0130*/  MOV R14, R0 ;  /* 0x00000000000e7202 */ /* 0x000fe40000000f00 */
[----:B------:R-:W-:-:S07]  /*0140*/  IADD3 R19, PT, PT, -R16, RZ, RZ ;  /* 0x000000ff10137210 */ /* 0x000fce0007ffe1ff */
.L_x_1:
[----:B------:R-:W1:Y:S08]  /*0150*/  LDC.64 R8, c[0x0][0x388] ;  /* 0x0000e200ff087b82 */ /* 0x000e700000000a00 */
[----:B------:R-:W2:Y:S01]  /*0160*/  LDC.64 R2, c[0x0][0x380] ;  /* 0x0000e000ff027b82 */ /* 0x000ea20000000a00 */
[----:B-1----:R-:W-:-:S05]  /*0170*/  IMAD.WIDE R8, R14, 0x4, R8 ;  /* 0x000000040e087825 */ /* 0x002fca00078e0208 */
[----:B0-----:R0:W3:Y:S01]  /*0180*/  LDG.E R20, desc[UR4][R8.64] ;  /* 0x0000000408147981 */ /* 0x0010e2000c1e1900 */
[----:B------:R-:W-:-:S04]  /*0190*/  IMAD.WIDE R12, R15, 0x4, R8 ;  /* 0x000000040f0c7825 */ /* 0x000fc800078e0208 */
[----:B--2---:R-:W-:Y:S01]  /*01a0*/  IMAD.WIDE R2, R18, 0x4, R2 ;  /* 0x0000000412027825 */ /* 0x004fe200078e0202 */
[----:B------:R1:W2:Y:S03]  /*01b0*/  LDG.E R23, desc[UR4][R12.64] ;  /* 0x000000040c177981 */ /* 0x0002a6000c1e1900 */
[C---:B------:R-:W-:Y:S01]  /*01c0*/  IMAD.WIDE R4, R15.reuse, 0x4, R12 ;  /* 0x000000040f047825 */ /* 0x040fe200078e020c */
[----:B------:R-:W3:Y:S04]  /*01d0*/  LDG.E R22, desc[UR4][R2.64] ;  /* 0x0000000402167981 */ /* 0x000ee8000c1e1900 */
[----:B------:R-:W2:Y:S01]  /*01e0*/  LDG.E R24, desc[UR4][R2.64+0x4] ;  /* 0x0000040402187981 */ /* 0x000ea2000c1e1900 */
[----:B------:R-:W-:-:S03]  /*01f0*/  IMAD.WIDE R6, R15, 0x4, R4 ;  /* 0x000000040f067825 */ /* 0x000fc600078e0204 */
[----:B------:R4:W5:Y:S01]  /*0200*/  LDG.E R27, desc[UR4][R4.64] ;  /* 0x00000004041b7981 */ /* 0x000962000c1e1900 */
[----:B0-----:R-:W-:-:S03]  /*0210*/  IMAD.WIDE R8, R15, 0x4, R6 ;  /* 0x000000040f087825 */ /* 0x001fc600078e0206 */
[----:B------:R-:W5:Y:S04]  /*0220*/  LDG.E R26, desc[UR4][R2.64+0x8] ;  /* 0x00000804021a7981 */ /* 0x000f68000c1e1900 */
[----:B------:R-:W5:Y:S01]  /*0230*/  LDG.E R7, desc[UR4][R6.64] ;  /* 0x0000000406077981 */ /* 0x000f62000c1e1900 */
[----:B------:R-:W-:-:S03]  /*0240*/  IMAD.WIDE R10, R15, 0x4, R8 ;  /* 0x000000040f0a7825 */ /* 0x000fc600078e0208 */
[----:B------:R-:W5:Y:S01]  /*0250*/  LDG.E R28, desc[UR4][R2.64+0xc] ;  /* 0x00000c04021c7981 */ /* 0x000f62000c1e1900 */
[----:B-1----:R-:W-:-:S03]  /*0260*/  IMAD.WIDE R12, R15, 0x4, R10 ;  /* 0x000000040f0c7825 */ /* 0x002fc600078e020a */
[----:B------:R-:W5:Y:S04]  /*0270*/  LDG.E R9, desc[UR4][R8.64] ;  /* 0x0000000408097981 */ /* 0x000f68000c1e1900 */
[----:B------:R-:W5:Y:S01]  /*0280*/  LDG.E R6, desc[UR4][R2.64+0x10] ;  /* 0x0000100402067981 */ /* 0x000f62000c1e1900 */
[----:B----4-:R-:W-:-:S03]  /*0290*/  IMAD.WIDE R4, R15, 0x4, R12 ;  /* 0x000000040f047825 */ /* 0x010fc600078e020c */
[----:B------:R-:W4:Y:S04]  /*02a0*/  LDG.E R29, desc[UR4][R10.64] ;  /* 0x000000040a1d7981 */ /* 0x000f28000c1e1900 */
[----:B------:R-:W4:Y:S04]  /*02b0*/  LDG.E R8, desc[UR4][R2.64+0x18] ;  /* 0x0000180402087981 */ /* 0x000f28000c1e1900 */
[----:B------:R-:W4:Y:S04]  /*02c0*/  LDG.E R4, desc[UR4][R4.64] ;  /* 0x0000000404047981 */ /* 0x000f28000c1e1900 */
[----:B------:R-:W4:Y:S04]  /*02d0*/  LDG.E R10, desc[UR4][R2.64+0x14] ;  /* 0x00001404020a7981 */ /* 0x000f28000c1e1900 */
[----:B------:R-:W4:Y:S04]  /*02e0*/  LDG.E R11, desc[UR4][R2.64+0x1c] ;  /* 0x00001c04020b7981 */ /* 0x000f28000c1e1900 */
[----:B------:R-:W4:Y:S01]  /*02f0*/  LDG.E R3, desc[UR4][R12.64] ;  /* 0x000000040c037981 */ /* 0x000f22000c1e1900 */
[----:B------:R-:W-:-:S04]  /*0300*/  IADD3 R19, PT, PT, R19, 0x8, RZ ;  /* 0x0000000813137810 */ /* 0x000fc80007ffe0ff */
[----:B------:R-:W-:Y:S02]  /*0310*/  ISETP.NE.AND P1, PT, R19, RZ, PT ;  /* 0x000000ff1300720c */ /* 0x000fe40003f25270 */
[----:B------:R-:W-:Y:S02]  /*0320*/  IADD3 R18, PT, PT, R18, 0x8, RZ ;  /* 0x0000000812127810 */ /* 0x000fe40007ffe0ff */
[----:B------:R-:W-:Y:S01]  /*0330*/  LEA R14, R15, R14, 0x3 ;  /* 0x0000000e0f0e7211 */ /* 0x000fe200078e18ff */
[----:B---3--:R-:W-:-:S04]  /*0340*/  FFMA R21, R22, R20, R21 ;  /* 0x0000001416157223 */ /* 0x008fc80000000015 */
[----:B--2---:R-:W-:-:S04]  /*0350*/  FFMA R21, R24, R23, R21 ;  /* 0x0000001718157223 */ /* 0x004fc80000000015 */
[----:B-----5:R-:W-:-:S04]  /*0360*/  FFMA R21, R26, R27, R21 ;  /* 0x0000001b1a157223 */ /* 0x020fc80000000015 */
[----:B------:R-:W-:-:S04]  /*0370*/  FFMA R7, R28, R7, R21 ;  /* 0x000000071c077223 */ /* 0x000fc80000000015 */
[----:B------:R-:W-:-:S04]  /*0380*/  FFMA R7, R6, R9, R7 ;  /* 0x0000000906077223 */ /* 0x000fc80000000007 */
[----:B----4-:R-:W-:-:S04]  /*0390*/  FFMA R7, R10, R29, R7 ;  /* 0x0000001d0a077223 */ /* 0x010fc80000000007 */
[----:B------:R-:W-:-:S04]  /*03a0*/  FFMA R8, R8, R3, R7 ;  /* 0x0000000308087223 */ /* 0x000fc80000000007 */
[----:B------:R-:W-:Y:S01]  /*03b0*/  FFMA R21, R11, R4, R8 ;  /* 0x000000040b157223 */ /* 0x000fe20000000008 */
[----:B------:R-:W-:Y:S06]  /*03c0*/  @P1 BRA `(.L_x_1) ;  /* 0xfffffffc00601947 */ /* 0x000fec000383ffff */
.L_x_0:
[----:B------:R-:W-:Y:S05]  /*03d0*/  @!P0 BRA `(.L_x_2) ;  /* 0x0000000000d48947 */ /* 0x000fea0003800000 */
[----:B------:R-:W-:Y:S02]  /*03e0*/  ISETP.GE.U32.AND P0, PT, R25, 0x4, PT ;  /* 0x000000041900780c */ /* 0x000fe40003f06070 */
[----:B------:R-:W-:-:S04]  /*03f0*/  LOP3.LUT R13, R15, 0x3, RZ, 0xc0, !PT ;  /* 0x000000030f0d7812 */ /* 0x000fc800078ec0ff */
[----:B------:R-:W-:-:S07]  /*0400*/  ISETP.NE.AND P1, PT, R13, RZ, PT ;  /* 0x000000ff0d00720c */ /* 0x000fce0003f25270 */
[----:B------:R-:W-:Y:S06]  /*0410*/  @!P0 BRA `(.L_x_3) ;  /* 0x0000000000588947 */ /* 0x000fec0003800000 */
[----:B------:R-:W1:Y:S01]  /*0420*/  LDC.64 R6, c[0x0][0x388] ;  /* 0x0000e200ff067b82 */ /* 0x000e620000000a00 */
[----:B------:R-:W-:Y:S01]  /*0430*/  IMAD R9, R16, R15, R0 ;  /* 0x0000000f10097224 */ /* 0x000fe200078e0200 */
[----:B------:R-:W-:-:S06]  /*0440*/  IADD3 R5, PT, PT, R17, R16, RZ ;  /* 0x0000001011057210 */ /* 0x000fcc0007ffe0ff */
[----:B------:R-:W2:Y:S01]  /*0450*/  LDC.64 R2, c[0x0][0x380] ;  /* 0x0000e000ff027b82 */ /* 0x000ea20000000a00 */
[----:B-1----:R-:W-:-:S04]  /*0460*/  IMAD.WIDE R6, R9, 0x4, R6 ;  /* 0x0000000409067825 */ /* 0x002fc800078e0206 */
[----:B------:R-:W-:Y:S02]  /*0470*/  IMAD.WIDE R8, R15, 0x4, R6 ;  /* 0x000000040f087825 */ /* 0x000fe400078e0206 */
[----:B0-----:R-:W3:Y:S02]  /*0480*/  LDG.E R6, desc[UR4][R6.64] ;  /* 0x0000000406067981 */ /* 0x001ee4000c1e1900 */
[----:B--2---:R-:W-:-:S04]  /*0490*/  IMAD.WIDE R2, R5, 0x4, R2 ;  /* 0x0000000405027825 */ /* 0x004fc800078e0202 */
[C---:B------:R-:W-:Y:S01]  /*04a0*/  IMAD.WIDE R10, R15.reuse, 0x4, R8 ;  /* 0x000000040f0a7825 */ /* 0x040fe200078e0208 */
[----:B------:R-:W3:Y:S04]  /*04b0*/  LDG.E R12, desc[UR4][R2.64] ;  /* 0x00000004020c7981 */ /* 0x000ee8000c1e1900 */
[----:B------:R-:W2:Y:S01]  /*04c0*/  LDG.E R8, desc[UR4][R8.64] ;  /* 0x0000000408087981 */ /* 0x000ea2000c1e1900 */
[----:B------:R-:W-:-:S03]  /*04d0*/  IMAD.WIDE R4, R15, 0x4, R10 ;  /* 0x000000040f047825 */ /* 0x000fc600078e020a */
[----:B------:R-:W2:Y:S04]  /*04e0*/  LDG.E R19, desc[UR4][R2.64+0x4] ;  /* 0x0000040402137981 */ /* 0x000ea8000c1e1900 */
[----:B------:R-:W4:Y:S04]  /*04f0*/  LDG.E R14, desc[UR4][R10.64] ;  /* 0x000000040a0e7981 */ /* 0x000f28000c1e1900 */
[----:B------:R-:W4:Y:S04]  /*0500*/  LDG.E R23, desc[UR4][R2.64+0x8] ;  /* 0x0000080402177981 */ /* 0x000f28000c1e1900 */
[----:B------:R-:W5:Y:S04]  /*0510*/  LDG.E R25, desc[UR4][R2.64+0xc] ;  /* 0x00000c0402197981 */ /* 0x000f68000c1e1900 */
[----:B------:R-:W5:Y:S01]  /*0520*/  LDG.E R4, desc[UR4][R4.64] ;  /* 0x0000000404047981 */ /* 0x000f62000c1e1900 */
[----:B------:R-:W-:Y:S01]  /*0530*/  IADD3 R16, PT, PT, R16, 0x4, RZ ;  /* 0x0000000410107810 */ /* 0x000fe20007ffe0ff */
[----:B---3--:R-:W-:-:S04]  /*0540*/  FFMA R12, R12, R6, R21 ;  /* 0x000000060c0c7223 */ /* 0x008fc80000000015 */
[----:B--2---:R-:W-:-:S04]  /*0550*/  FFMA R12, R19, R8, R12 ;  /* 0x00000008130c7223 */ /* 0x004fc8000000000c */
[----:B----4-:R-:W-:-:S04]  /*0560*/  FFMA R12, R23, R14, R12 ;  /* 0x0000000e170c7223 */ /* 0x010fc8000000000c */
[----:B-----5:R-:W-:-:S07]  /*0570*/  FFMA R21, R25, R4, R12 ;  /* 0x0000000419157223 */ /* 0x020fce000000000c */
.L_x_3:
[----:B------:R-:W-:Y:S05]  /*0580*/  @!P1 BRA `(.L_x_2) ;  /* 0x0000000000689947 */ /* 0x000fea0003800000 */
[----:B------:R-:W1:Y:S01]  /*0590*/  LDC.64 R8, c[0x0][0x388] ;  /* 0x0000e200ff087b82 */ /* 0x000e620000000a00 */
[----:B------:R-:W-:Y:S02]  /*05a0*/  ISETP.NE.AND P0, PT, R13, 0x1, PT ;  /* 0x000000010d00780c */ /* 0x000fe40003f05270 */
[----:B------:R-:W-:-:S04]  /*05b0*/  LOP3.LUT R10, R15, 0x1, RZ, 0xc0, !PT ;  /* 0x000000010f0a7812 */ /* 0x000fc800078ec0ff */
[----:B------:R-:W-:Y:S01]  /*05c0*/  ISETP.NE.U32.AND P1, PT, R10, 0x1, PT ;  /* 0x000000010a00780c */ /* 0x000fe20003f25070 */
[----:B------:R-:W2:Y:S06]  /*05d0*/  LDC.64 R6, c[0x0][0x380] ;  /* 0x0000e000ff067b82 */ /* 0x000eac0000000a00 */
[C---:B------:R-:W-:Y:S01]  /*05e0*/  @P0 IMAD R13, R16.reuse, R15, R0 ;  /* 0x0000000f100d0224 */ /* 0x040fe200078e0200 */
[----:B------:R-:W-:Y:S01]  /*05f0*/  @P0 IADD3 R11, PT, PT, R17, R16, RZ ;  /* 0x00000010110b0210 */ /* 0x000fe20007ffe0ff */
[----:B------:R-:W3:Y:S01]  /*0600*/  LDC.64 R4, c[0x0][0x380] ;  /* 0x0000e000ff047b82 */ /* 0x000ee20000000a00 */
[----:B------:R-:W-:-:S05]  /*0610*/  @P0 IADD3 R16, PT, PT, R16, 0x2, RZ ;  /* 0x0000000210100810 */ /* 0x000fca0007ffe0ff */
[----:B------:R-:W-:Y:S02]  /*0620*/  @!P1 IMAD R19, R16, R15, R0 ;  /* 0x0000000f10139224 */ /* 0x000fe400078e0200 */
[----:B------:R-:W4:Y:S01]  /*0630*/  LDC.64 R2, c[0x0][0x388] ;  /* 0x0000e200ff027b82 */ /* 0x000f220000000a00 */
[----:B-1----:R-:W-:Y:S01]  /*0640*/  @P0 IMAD.WIDE R8, R13, 0x4, R8 ;  /* 0x000000040d080825 */ /* 0x002fe200078e0208 */
[----:B------:R-:W-:-:S04]  /*0650*/  @!P1 IADD3 R13, PT, PT, R17, R16, RZ ;  /* 0x00000010110d9210 */ /* 0x000fc80007ffe0ff */
[----:B0-----:R-:W5:Y:S01]  /*0660*/  @P0 LDG.E R14, desc[UR4][R8.64] ;  /* 0x00000004080e0981 */ /* 0x001f62000c1e1900 */
[----:B--2---:R-:W-:-:S04]  /*0670*/  @P0 IMAD.WIDE R6, R11, 0x4, R6 ;  /* 0x000000040b060825 */ /* 0x004fc800078e0206 */
[----:B------:R-:W-:Y:S01]  /*0680*/  @P0 IMAD.WIDE R10, R15, 0x4, R8 ;  /* 0x000000040f0a0825 */ /* 0x000fe200078e0208 */
[----:B------:R-:W5:Y:S03]  /*0690*/  @P0 LDG.E R12, desc[UR4][R6.64] ;  /* 0x00000004060c0981 */ /* 0x000f66000c1e1900 */
[----:B---3--:R-:W-:Y:S01]  /*06a0*/  @!P1 IMAD.WIDE R4, R13, 0x4, R4 ;  /* 0x000000040d049825 */ /* 0x008fe200078e0204 */
[----:B------:R-:W2:Y:S04]  /*06b0*/  @P0 LDG.E R15, desc[UR4][R6.64+0x4] ;  /* 0x00000404060f0981 */ /* 0x000ea8000c1e1900 */
[----:B------:R-:W2:Y:S01]  /*06c0*/  @P0 LDG.E R10, desc[UR4][R10.64] ;  /* 0x000000040a0a0981 */ /* 0x000ea2000c1e1900 */
[----:B----4-:R-:W-:-:S03]  /*06d0*/  @!P1 IMAD.WIDE R2, R19, 0x4, R2 ;  /* 0x0000000413029825 */ /* 0x010fc600078e0202 */
[----:B------:R-:W3:Y:S04]  /*06e0*/  @!P1 LDG.E R4, desc[UR4][R4.64] ;  /* 0x0000000404049981 */ /* 0x000ee8000c1e1900 */
[----:B------:R-:W3:Y:S01]  /*06f0*/  @!P1 LDG.E R2, desc[UR4][R2.64] ;  /* 0x0000000402029981 */ /* 0x000ee2000c1e1900 */
[----:B-----5:R-:W-:-:S04]  /*0700*/  @P0 FFMA R12, R12, R14, R21 ;  /* 0x0000000e0c0c0223 */ /* 0x020fc80000000015 */
[----:B--2---:R-:W-:-:S04]  /*0710*/  @P0 FFMA R21, R15, R10, R12 ;  /* 0x0000000a0f150223 */ /* 0x004fc8000000000c */
[----:B---3--:R-:W-:-:S07]  /*0720*/  @!P1 FFMA R21, R4, R2, R21 ;  /* 0x0000000204159223 */ /* 0x008fce0000000015 */
.L_x_2:
[----:B------:R-:W1:Y:S01]  /*0730*/  LDC.64 R2, c[0x0][0x390] ;  /* 0x0000e400ff027b82 */ /* 0x000e620000000a00 */
[----:B------:R-:W-:-:S05]  /*0740*/  IADD3 R17, PT, PT, R17, R0, RZ ;  /* 0x0000000011117210 */ /* 0x000fca0007ffe0ff */
[----:B-1----:R-:W-:-:S05]  /*0750*/  IMAD.WIDE.U32 R2, R17, 0x4, R2 ;  /* 0x0000000411027825 */ /* 0x002fca00078e0002 */
[----:B0-----:R-:W-:Y:S01]  /*0760*/  STG.E desc[UR4][R2.64], R21 ;  /* 0x0000001502007986 */ /* 0x001fe2000c101904 */
[----:B------:R-:W-:Y:S05]  /*0770*/  EXIT ;  /* 0x000000000000794d */ /* 0x000fea0003800000 */
.L_x_4:
[----:B------:R-:W-:-:S00]  /*0780*/  BRA `(.L_x_4) ;  /* 0xfffffffc00fc7947 */ /* 0x000fc0000383ffff */
[----:B------:R-:W-:-:S00]  /*0790*/  NOP ;  /* 0x0000000000007918 */ /* 0x000fc00000000000 */
        /* <DEDUP_REMOVED lines=14> */
.L_x_6:


//--------------------- .text._Z13cudaMatrixAddPfS_S_ii --------------------------
	.section	.text._Z13cudaMatrixAddPfS_S_ii,"ax",@progbits
	.align	128
        .global         _Z13cudaMatrixAddPfS_S_ii
        .type           _Z13cudaMatrixAddPfS_S_ii,@function
        .size           _Z13cudaMatrixAddPfS_S_ii,(.L_x_7 - _Z13cudaMatrixAddPfS_S_ii)
        .other          _Z13cudaMatrixAddPfS_S_ii,@"STO_CUDA_ENTRY STV_DEFAULT"
_Z13cudaMatrixAddPfS_S_ii:
.text._Z13cudaMatrixAddPfS_S_ii:
[----:B------:R-:W-:Y:S01]  /*0000*/  LDC R1, c[0x0][0x37c] ;  /* 0x0000df00ff017b82 */ /* 0x000fe20000000800 */
[----:B------:R-:W0:Y:S01]  /*0010*/  S2R R0, SR_TID.Y ;  /* 0x0000000000007919 */ /* 0x000e220000002200 */
[----:B------:R-:W0:Y:S01]  /*0020*/  LDCU.64 UR6, c[0x0][0x398] ;  /* 0x00007300ff0677ac */ /* 0x000e220008000a00 */
[----:B------:R-:W1:Y:S01]  /*0030*/  S2R R9, SR_TID.X ;  /* 0x0000000000097919 */ /* 0x000e620000002100 */
[----:B0-----:R-:W-:-:S04]  /*0040*/  ISETP.GE.AND P0, PT, R0, UR7, PT ;  /* 0x0000000700007c0c */ /* 0x001fc8000bf06270 */
[----:B-1----:R-:W-:-:S13]  /*0050*/  ISETP.GE.OR P0, PT, R9, UR6, P0 ;  /* 0x0000000609007c0c */ /* 0x002fda0008706670 */
[----:B------:R-:W-:Y:S05]  /*0060*/  @P0 EXIT ;  /* 0x000000000000094d */ /* 0x000fea0003800000 */
[----:B------:R-:W0:Y:S01]  /*0070*/  LDC.64 R2, c[0x0][0x380] ;  /* 0x0000e000ff027b82 */ /* 0x000e220000000a00 */
[----:B------:R-:W1:Y:S01]  /*0080*/  LDCU.64 UR4, c[0x0][0x358] ;  /* 0x00006b00ff0477ac */ /* 0x000e620008000a00 */
[----:B------:R-:W-:-:S06]  /*0090*/  IMAD R9, R9, UR7, R0 ;  /* 0x0000000709097c24 */ /* 0x000fcc000f8e0200 */
[----:B------:R-:W2:Y:S08]  /*00a0*/  LDC.64 R4, c[0x0][0x388] ;  /* 0x0000e200ff047b82 */ /* 0x000eb00000000a00 */
[----:B------:R-:W3:Y:S01]  /*00b0*/  LDC.64 R6, c[0x0][0x390] ;  /* 0x0000e400ff067b82 */ /* 0x000ee20000000a00 */
[----:B0-----:R-:W-:-:S06]  /*00c0*/  IMAD.WIDE.U32 R2, R9, 0x4, R2 ;  /* 0x0000000409027825 */ /* 0x001fcc00078e0002 */
[----:B-1----:R-:W4:Y:S01]  /*00d0*/  LDG.E R2, desc[UR4][R2.64] ;  /* 0x0000000402027981 */ /* 0x002f22000c1e1900 */
[----:B--2---:R-:W-:-:S06]  /*00e0*/  IMAD.WIDE.U32 R4, R9, 0x4, R4 ;  /* 0x0000000409047825 */ /* 0x004fcc00078e0004 */
[----:B------:R-:W4:Y:S01]  /*00f0*/  LDG.E R5, desc[UR4][R4.64] ;  /* 0x0000000404057981 */ /* 0x000f22000c1e1900 */
[----:B---3--:R-:W-:-:S04]  /*0100*/  IMAD.WIDE.U32 R6, R9, 0x4, R6 ;  /* 0x0000000409067825 */ /* 0x008fc800078e0006 */
[----:B----4-:R-:W-:-:S05]  /*0110*/  FADD R9, R2, R5 ;  /* 0x0000000502097221 */ /* 0x010fca0000000000 */
[----:B------:R-:W-:Y:S01]  /*0120*/  STG.E desc[UR4][R6.64], R9 ;  /* 0x0000000906007986 */ /* 0x000fe2000c101904 */
[----:B------:R-:W-:Y:S05]  /*0130*/  EXIT ;  /* 0x000000000000794d */ /* 0x000fea0003800000 */
.L_x_5:
        /* <DEDUP_REMOVED lines=12> */
.L_x_7:


//--------------------- .nv.shared.reserved.0     --------------------------
	.section	.nv.shared.reserved.0,"aw",@nobits
	.weak		__nv_reservedSMEM_offset_0_alias
	.size		__nv_reservedSMEM_offset_0_alias, 0, 64
	.other		__nv_reservedSMEM_offset_0_alias,@"STO_CUDA_RESERVED_SHARED STV_DEFAULT"
__nv_reservedSMEM_offset_0_alias:
	.zero		0
	.zero		64


//--------------------- .nv.constant0._Z14cudaMatrixMultPfS_S_i --------------------------
	.section	.nv.constant0._Z14cudaMatrixMultPfS_S_i,"a",@progbits
	.sectionflags	@""
	.align	4
.nv.constant0._Z14cudaMatrixMultPfS_S_i:
	.zero		924


//--------------------- .nv.constant0._Z13cudaMatrixAddPfS_S_ii --------------------------
	.section	.nv.constant0._Z13cudaMatrixAddPfS_S_ii,"a",@progbits
	.sectionflags	@""
	.align	4
.nv.constant0._Z13cudaMatrixAddPfS_S_ii:
	.zero		928


//--------------------- SYMBOLS --------------------------

	.type		.nv.reservedSmem.offset0,@object
	.size		.nv.reservedSmem.offset0,0x4
